//
// Generated by NVIDIA NVVM Compiler
//
// Compiler Build ID: CL-36424714
// Cuda compilation tools, release 13.0, V13.0.88
// Based on NVVM 20.0.0
//

.version 9.0
.target sm_100
.address_size 64

	// .globl	_Z21vectorAddition_kernelPiS_S_i
.extern .func  (.param .b32 func_retval0) vprintf
(
	.param .b64 vprintf_param_0,
	.param .b64 vprintf_param_1
)
;
.global .align 1 .b8 $str[15] = {84, 73, 68, 32, 58, 37, 100, 32, 61, 32, 37, 100, 32, 10};

.visible .entry _Z21vectorAddition_kernelPiS_S_i(
	.param .u64 .ptr .align 1 _Z21vectorAddition_kernelPiS_S_i_param_0,
	.param .u64 .ptr .align 1 _Z21vectorAddition_kernelPiS_S_i_param_1,
	.param .u64 .ptr .align 1 _Z21vectorAddition_kernelPiS_S_i_param_2,
	.param .u32 _Z21vectorAddition_kernelPiS_S_i_param_3
)
{
	.local .align 8 .b8 	__local_depot0[8];
	.reg .b64 	%SP;
	.reg .b64 	%SPL;
	.reg .pred 	%p<3>;
	.reg .b32 	%r<12>;
	.reg .b64 	%rd<16>;

	mov.u64 	%SPL, __local_depot0;
	cvta.local.u64 	%SP, %SPL;
	ld.param.u64 	%rd5, [_Z21vectorAddition_kernelPiS_S_i_param_0];
	ld.param.u64 	%rd6, [_Z21vectorAddition_kernelPiS_S_i_param_1];
	ld.param.u64 	%rd7, [_Z21vectorAddition_kernelPiS_S_i_param_2];
	ld.param.u32 	%r5, [_Z21vectorAddition_kernelPiS_S_i_param_3];
	mov.u32 	%r1, %tid.x;
	setp.ge.s32 	%p1, %r1, %r5;
	@%p1 bra 	$L__BB0_3;
	mov.u32 	%r2, %ntid.x;
	add.u64 	%rd8, %SP, 0;
	add.u64 	%rd1, %SPL, 0;
	cvta.to.global.u64 	%rd2, %rd5;
	cvta.to.global.u64 	%rd3, %rd6;
	cvta.to.global.u64 	%rd4, %rd7;
	mov.u64 	%rd13, $str;
	mov.u32 	%r11, %r1;
$L__BB0_2:
	mul.wide.s32 	%rd9, %r11, 4;
	add.s64 	%rd10, %rd2, %rd9;
	ld.global.u32 	%r6, [%rd10];
	add.s64 	%rd11, %rd3, %rd9;
	ld.global.u32 	%r7, [%rd11];
	add.s32 	%r8, %r7, %r6;
	add.s64 	%rd12, %rd4, %rd9;
	st.global.u32 	[%rd12], %r8;
	st.local.v2.u32 	[%rd1], {%r1, %r8};
	cvta.global.u64 	%rd14, %rd13;
	{ // callseq 0, 0
	.param .b64 param0;
	st.param.b64 	[param0], %rd14;
	.param .b64 param1;
	st.param.b64 	[param1], %rd8;
	.param .b32 retval0;
	call.uni (retval0), 
	vprintf, 
	(
	param0, 
	param1
	);
	ld.param.b32 	%r9, [retval0];
	} // callseq 0
	add.s32 	%r11, %r11, %r2;
	setp.lt.s32 	%p2, %r11, %r5;
	@%p2 bra 	$L__BB0_2;
$L__BB0_3:
	ret;

}


// ===== COMPILED SASS (sm_100) =====

	.target	sm_100

	.elftype	@"ET_EXEC"


//--------------------- .note.nv.tkinfo           --------------------------
	.section	.note.nv.tkinfo,"",@"SHT_NOTE"
	.sectionflags	@"SHF_NOTE_NV_TKINFO"
	.tkinfo
        /*0018*/ 	.word	0x00000002
        /*0030*/ 	.string	""
        /*0030*/ 	.string	"ptxas"
        /*0030*/ 	.string	"Cuda compilation tools, release 13.0, V13.0.88"
        /*0030*/ 	.string	"Build cuda_13.0.r13.0/compiler.36424714_0"
        /*0030*/ 	.string	"-arch sm_100 -m 64 "



//--------------------- .note.nv.cuinfo           --------------------------
	.section	.note.nv.cuinfo,"",@"SHT_NOTE"
	.sectionflags	@"SHF_NOTE_NV_CUINFO"
        /*0018*/ 	.short	0x0002
        /*001a*/ 	.short	0x0064
        /*001c*/ 	.short	0x0082
	.zero		2


//--------------------- .nv.info                  --------------------------
	.section	.nv.info,"",@"SHT_CUDA_INFO"
	.align	4


	//----- nvinfo : EIATTR_REGCOUNT
	.align		4
        /*0000*/ 	.byte	0x04, 0x2f
        /*0002*/ 	.short	(.L_2 - .L_1)
	.align		4
.L_1:
        /*0004*/ 	.word	index@(_Z21vectorAddition_kernelPiS_S_i)
        /*0008*/ 	.word	0x00000018


	//----- nvinfo : EIATTR_FRAME_SIZE
	.align		4
.L_2:
        /*000c*/ 	.byte	0x04, 0x11
        /*000e*/ 	.short	(.L_4 - .L_3)
	.align		4
.L_3:
        /*0010*/ 	.word	index@(_Z21vectorAddition_kernelPiS_S_i)
        /*0014*/ 	.word	0x00000008


	//----- nvinfo : EIATTR_MIN_STACK_SIZE
	.align		4
.L_4:
        /*0018*/ 	.byte	0x04, 0x12
        /*001a*/ 	.short	(.L_6 - .L_5)
	.align		4
.L_5:
        /*001c*/ 	.word	index@(_Z21vectorAddition_kernelPiS_S_i)
        /*0020*/ 	.word	0x00000008
.L_6:


//--------------------- .nv.compat                --------------------------
	.section	.nv.compat,"",@"SHT_CUDA_COMPAT_INFO"
	.align	4
        /*0000*/ 	.byte	0x02, 0x09, 0x00, 0x00, 0x02, 0x02, 0x01, 0x00, 0x02, 0x05, 0x05, 0x00, 0x03, 0x07, 0x01, 0x01
        /*0010*/ 	.byte	0x02, 0x03, 0x00, 0x00, 0x02, 0x06, 0x01, 0x00, 0x04, 0x0b, 0x08, 0x00, 0x09, 0x00, 0x00, 0x00
        /*0020*/ 	.byte	0x00, 0x00, 0x00, 0x00


//--------------------- .nv.info._Z21vectorAddition_kernelPiS_S_i --------------------------
	.section	.nv.info._Z21vectorAddition_kernelPiS_S_i,"",@"SHT_CUDA_INFO"
	.sectionflags	@""
	.align	4


	//----- nvinfo : EIATTR_CUDA_API_VERSION
	.align		4
        /*0000*/ 	.byte	0x04, 0x37
        /*0002*/ 	.short	(.L_8 - .L_7)
.L_7:
        /*0004*/ 	.word	0x00000082


	//----- nvinfo : EIATTR_KPARAM_INFO
	.align		4
.L_8:
        /*0008*/ 	.byte	0x04, 0x17
        /*000a*/ 	.short	(.L_10 - .L_9)
.L_9:
        /*000c*/ 	.word	0x00000000
        /*0010*/ 	.short	0x0003
        /*0012*/ 	.short	0x0018
        /*0014*/ 	.byte	0x00, 0xf0, 0x11, 0x00


	//----- nvinfo : EIATTR_KPARAM_INFO
	.align		4
.L_10:
        /*0018*/ 	.byte	0x04, 0x17
        /*001a*/ 	.short	(.L_12 - .L_11)
.L_11:
        /*001c*/ 	.word	0x00000000
        /*0020*/ 	.short	0x0002
        /*0022*/ 	.short	0x0010
        /*0024*/ 	.byte	0x00, 0xf5, 0x21, 0x00


	//----- nvinfo : EIATTR_KPARAM_INFO
	.align		4
.L_12:
        /*0028*/ 	.byte	0x04, 0x17
        /*002a*/ 	.short	(.L_14 - .L_13)
.L_13:
        /*002c*/ 	.word	0x00000000
        /*0030*/ 	.short	0x0001
        /*0032*/ 	.short	0x0008
        /*0034*/ 	.byte	0x00, 0xf5, 0x21, 0x00


	//----- nvinfo : EIATTR_KPARAM_INFO
	.align		4
.L_14:
        /*0038*/ 	.byte	0x04, 0x17
        /*003a*/ 	.short	(.L_16 - .L_15)
.L_15:
        /*003c*/ 	.word	0x00000000
        /*0040*/ 	.short	0x0000
        /*0042*/ 	.short	0x0000
        /*0044*/ 	.byte	0x00, 0xf5, 0x21, 0x00


	//----- nvinfo : EIATTR_SPARSE_MMA_MASK
	.align		4
.L_16:
        /*0048*/ 	.byte	0x03, 0x50
        /*004a*/ 	.short	0x0000


	//----- nvinfo : EIATTR_MAXREG_COUNT
	.align		4
        /*004c*/ 	.byte	0x03, 0x1b
        /*004e*/ 	.short	0x00ff


	//----- nvinfo : EIATTR_EXTERNS
	.align		4
        /*0050*/ 	.byte	0x04, 0x0f
        /*0052*/ 	.short	(.L_18 - .L_17)


	//   ....[0]....
	.align		4
.L_17:
        /*0054*/ 	.word	index@(vprintf)


	//----- nvinfo : EIATTR_MERCURY_ISA_VERSION
	.align		4
.L_18:
        /*0058*/ 	.byte	0x03, 0x5f
        /*005a*/ 	.short	0x0101


	//----- nvinfo : EIATTR_VRC_CTA_INIT_COUNT
	.align		4
        /*005c*/ 	.byte	0x02, 0x4a
	.zero		1
	.zero		1


	//----- nvinfo : EIATTR_SYSCALL_OFFSETS
	.align		4
        /*0060*/ 	.byte	0x04, 0x46
        /*0062*/ 	.short	(.L_20 - .L_19)


	//   ....[0]....
.L_19:
        /*0064*/ 	.word	0x00000240


	//----- nvinfo : EIATTR_EXIT_INSTR_OFFSETS
	.align		4
.L_20:
        /*0068*/ 	.byte	0x04, 0x1c
        /*006a*/ 	.short	(.L_22 - .L_21)


	//   ....[0]....
.L_21:
        /*006c*/ 	.word	0x00000090


	//   ....[1]....
        /*0070*/ 	.word	0x00000270


	//----- nvinfo : EIATTR_CRS_STACK_SIZE
	.align		4
.L_22:
        /*0074*/ 	.byte	0x04, 0x1e
        /*0076*/ 	.short	(.L_24 - .L_23)
.L_23:
        /*0078*/ 	.word	0x00000000


	//----- nvinfo : EIATTR_CBANK_PARAM_SIZE
	.align		4
.L_24:
        /*007c*/ 	.byte	0x03, 0x19
        /*007e*/ 	.short	0x001c


	//----- nvinfo : EIATTR_PARAM_CBANK
	.align		4
        /*0080*/ 	.byte	0x04, 0x0a
        /*0082*/ 	.short	(.L_26 - .L_25)
	.align		4
.L_25:
        /*0084*/ 	.word	index@(.nv.constant0._Z21vectorAddition_kernelPiS_S_i)
        /*0088*/ 	.short	0x0380
        /*008a*/ 	.short	0x001c


	//----- nvinfo : EIATTR_SW_WAR
	.align		4
.L_26:
        /*008c*/ 	.byte	0x04, 0x36
        /*008e*/ 	.short	(.L_28 - .L_27)
.L_27:
        /*0090*/ 	.word	0x00000008
.L_28:


//--------------------- .nv.callgraph             --------------------------
	.section	.nv.callgraph,"",@"SHT_CUDA_CALLGRAPH"
	.align	4
	.sectionentsize	8
	.align		4
        /*0000*/ 	.word	0x00000000
	.align		4
        /*0004*/ 	.word	0xffffffff
	.align		4
        /*0008*/ 	.word	index@(_Z21vectorAddition_kernelPiS_S_i)
	.align		4
        /*000c*/ 	.word	index@(vprintf)
	.align		4
        /*0010*/ 	.word	0x00000000
	.align		4
        /*0014*/ 	.word	0xfffffffe
	.align		4
        /*0018*/ 	.word	0x00000000
	.align		4
        /*001c*/ 	.word	0xfffffffd
	.align		4
        /*0020*/ 	.word	0x00000000
	.align		4
        /*0024*/ 	.word	0xfffffffc


//--------------------- .nv.constant4             --------------------------
	.section	.nv.constant4,"a",@progbits
	.align	8
	.align		8
.nv.constant4:
        /*0000*/ 	.dword	vprintf
	.align		8
        /*0008*/ 	.dword	$str


//--------------------- .text._Z21vectorAddition_kernelPiS_S_i --------------------------
	.section	.text._Z21vectorAddition_kernelPiS_S_i,"ax",@progbits
	.align	128
        .global         _Z21vectorAddition_kernelPiS_S_i
        .type           _Z21vectorAddition_kernelPiS_S_i,@function
        .size           _Z21vectorAddition_kernelPiS_S_i,(.L_x_3 - _Z21vectorAddition_kernelPiS_S_i)
        .other          _Z21vectorAddition_kernelPiS_S_i,@"STO_CUDA_ENTRY STV_DEFAULT"
_Z21vectorAddition_kernelPiS_S_i:
.text._Z21vectorAddition_kernelPiS_S_i:
[----:B------:R-:W0:Y:S01]  /*0000*/  LDC R1, c[0x0][0x37c] ;  /* 0x0000df00ff017b82 */ /* 0x000e220000000800 */
[----:B------:R-:W1:Y:S01]  /*0010*/  S2R R2, SR_TID.X ;  /* 0x0000000000027919 */ /* 0x000e620000002100 */
[----:B------:R-:W1:Y:S01]  /*0020*/  LDCU UR6, c[0x0][0x398] ;  /* 0x00007300ff0677ac */ /* 0x000e620008000800 */
[----:B0-----:R-:W-:Y:S01]  /*0030*/  VIADD R1, R1, 0xfffffff8 ;  /* 0xfffffff801017836 */ /* 0x001fe20000000000 */
[----:B------:R-:W0:Y:S01]  /*0040*/  LDCU UR4, c[0x0][0x2f8] ;  /* 0x00005f00ff0477ac */ /* 0x000e220008000800 */
[----:B------:R-:W2:Y:S03]  /*0050*/  LDCU UR5, c[0x0][0x2fc] ;  /* 0x00005f80ff0577ac */ /* 0x000ea60008000800 */
[----:B0-----:R-:W-:-:S05]  /*0060*/  IADD3 R16, P1, PT, R1, UR4, RZ ;  /* 0x0000000401107c10 */ /* 0x001fca000ff3e0ff */
[----:B--2---:R-:W-:Y:S01]  /*0070*/  IMAD.X R17, RZ, RZ, UR5, P1 ;  /* 0x00000005ff117e24 */ /* 0x004fe200088e06ff */
[----:B-1----:R-:W-:-:S13]  /*0080*/  ISETP.GE.AND P0, PT, R2, UR6, PT ;  /* 0x0000000602007c0c */ /* 0x002fda000bf06270 */
[----:B------:R-:W-:Y:S05]  /*0090*/  @P0 EXIT ;  /* 0x000000000000094d */ /* 0x000fea0003800000 */
[----:B------:R-:W-:Y:S01]  /*00a0*/  MOV R18, R2 ;  /* 0x0000000200127202 */ /* 0x000fe20000000f00 */
[----:B------:R-:W0:Y:S01]  /*00b0*/  LDCU UR38, c[0x0][0x360] ;  /* 0x00006c00ff2677ac */ /* 0x000e220008000800 */
[----:B------:R-:W1:Y:S01]  /*00c0*/  LDCU.64 UR36, c[0x0][0x358] ;  /* 0x00006b00ff2477ac */ /* 0x000e620008000a00 */
[----:B------:R-:W2:Y:S04]  /*00d0*/  LDCU UR39, c[0x0][0x398] ;  /* 0x00007300ff2777ac */ /* 0x000ea80008000800 */
.L_x_1:
[----:B------:R-:W3:Y:S08]  /*00e0*/  LDC.64 R6, c[0x0][0x388] ;  /* 0x0000e200ff067b82 */ /* 0x000ef00000000a00 */
[----:B------:R-:W4:Y:S08]  /*00f0*/  LDC.64 R4, c[0x0][0x380] ;  /* 0x0000e000ff047b82 */ /* 0x000f300000000a00 */
[----:B------:R-:W5:Y:S01]  /*0100*/  LDC.64 R8, c[0x0][0x390] ;  /* 0x0000e400ff087b82 */ /* 0x000f620000000a00 */
[----:B------:R-:W-:Y:S01]  /*0110*/  MOV R0, 0x0 ;  /* 0x0000000000007802 */ /* 0x000fe20000000f00 */
[----:B------:R-:W2:Y:S01]  /*0120*/  LDCU.64 UR4, c[0x4][0x8] ;  /* 0x01000100ff0477ac */ /* 0x000ea20008000a00 */
[----:B---3--:R-:W-:-:S06]  /*0130*/  IMAD.WIDE R6, R18, 0x4, R6 ;  /* 0x0000000412067825 */ /* 0x008fcc00078e0206 */
[----:B-1----:R-:W3:Y:S01]  /*0140*/  LDG.E R6, desc[UR36][R6.64] ;  /* 0x0000002406067981 */ /* 0x002ee2000c1e1900 */
[----:B----4-:R-:W-:-:S05]  /*0150*/  IMAD.WIDE R4, R18, 0x4, R4 ;  /* 0x0000000412047825 */ /* 0x010fca00078e0204 */
[----:B------:R1:W3:Y:S01]  /*0160*/  LDG.E R3, desc[UR36][R4.64] ;  /* 0x0000002404037981 */ /* 0x0002e2000c1e1900 */
[C---:B-----5:R-:W-:Y:S01]  /*0170*/  IMAD.WIDE R8, R18.reuse, 0x4, R8 ;  /* 0x0000000412087825 */ /* 0x060fe200078e0208 */
[----:B------:R4:W3:Y:S01]  /*0180*/  LDC.64 R10, c[0x4][R0] ;  /* 0x01000000000a7b82 */ /* 0x0008e20000000a00 */
[----:B0-----:R-:W-:-:S04]  /*0190*/  IADD3 R18, PT, PT, R18, UR38, RZ ;  /* 0x0000002612127c10 */ /* 0x001fc8000fffe0ff */
[----:B--2---:R-:W-:Y:S01]  /*01a0*/  ISETP.GE.AND P0, PT, R18, UR39, PT ;  /* 0x0000002712007c0c */ /* 0x004fe2000bf06270 */
[----:B-1----:R-:W-:Y:S01]  /*01b0*/  IMAD.U32 R4, RZ, RZ, UR4 ;  /* 0x00000004ff047e24 */ /* 0x002fe2000f8e00ff */
[----:B------:R-:W-:Y:S02]  /*01c0*/  MOV R5, UR5 ;  /* 0x0000000500057c02 */ /* 0x000fe40008000f00 */
[----:B------:R-:W-:Y:S02]  /*01d0*/  P2R R19, PR, RZ, 0x1 ;  /* 0x00000001ff137803 */ /* 0x000fe40000000000 */
[----:B------:R-:W-:Y:S01]  /*01e0*/  MOV R7, R17 ;  /* 0x0000001100077202 */ /* 0x000fe20000000f00 */
[----:B---3--:R-:W-:-:S05]  /*01f0*/  IMAD.IADD R3, R3, 0x1, R6 ;  /* 0x0000000103037824 */ /* 0x008fca00078e0206 */
[----:B------:R4:W-:Y:S04]  /*0200*/  STL.64 [R1], R2 ;  /* 0x0000000201007387 */ /* 0x0009e80000100a00 */
[----:B------:R4:W-:Y:S01]  /*0210*/  STG.E desc[UR36][R8.64], R3 ;  /* 0x0000000308007986 */ /* 0x0009e2000c101924 */
[----:B------:R-:W-:-:S07]  /*0220*/  IMAD.MOV.U32 R6, RZ, RZ, R16 ;  /* 0x000000ffff067224 */ /* 0x000fce00078e0010 */
[----:B------:R-:W-:-:S07]  /*0230*/  LEPC R20, `(.L_x_0) ;  /* 0x000000001014794e */ /* 0x000fce0000000000 */
[----:B----4-:R-:W-:Y:S05]  /*0240*/  CALL.ABS.NOINC R10 ;  /* 0x000000000a007343 */ /* 0x010fea0003c00000 */
.L_x_0:
[----:B------:R-:W-:-:S13]  /*0250*/  ISETP.NE.AND P6, PT, R19, RZ, PT ;  /* 0x000000ff1300720c */ /* 0x000fda0003fc5270 */
[----:B------:R-:W-:Y:S05]  /*0260*/  @!P6 BRA `(.L_x_1) ;  /* 0xfffffffc009ce947 */ /* 0x000fea000383ffff */
[----:B------:R-:W-:Y:S05]  /*0270*/  EXIT ;  /* 0x000000000000794d */ /* 0x000fea0003800000 */
.L_x_2:
[----:B------:R-:W-:-:S00]  /*0280*/  BRA `(.L_x_2) ;  /* 0xfffffffc00fc7947 */ /* 0x000fc0000383ffff */
[----:B------:R-:W-:-:S00]  /*0290*/  NOP ;  /* 0x0000000000007918 */ /* 0x000fc00000000000 */
        /* <DEDUP_REMOVED lines=14> */
.L_x_3:


//--------------------- .nv.global.init           --------------------------
	.section	.nv.global.init,"aw",@progbits
.nv.global.init:
	.type		$str,@object
	.size		$str,(.L_0 - $str)
$str:
        /*0000*/ 	.byte	0x54, 0x49, 0x44, 0x20, 0x3a, 0x25, 0x64, 0x20, 0x3d, 0x20, 0x25, 0x64, 0x20, 0x0a, 0x00
.L_0:


//--------------------- .nv.shared.reserved.0     --------------------------
	.section	.nv.shared.reserved.0,"aw",@nobits
	.weak		__nv_reservedSMEM_offset_0_alias
	.size		__nv_reservedSMEM_offset_0_alias, 0, 64
	.other		__nv_reservedSMEM_offset_0_alias,@"STO_CUDA_RESERVED_SHARED STV_DEFAULT"
__nv_reservedSMEM_offset_0_alias:
	.zero		0
	.zero		64


//--------------------- .nv.constant0._Z21vectorAddition_kernelPiS_S_i --------------------------
	.section	.nv.constant0._Z21vectorAddition_kernelPiS_S_i,"a",@progbits
	.sectionflags	@""
	.align	4
.nv.constant0._Z21vectorAddition_kernelPiS_S_i:
	.zero		924


//--------------------- SYMBOLS --------------------------

	.type		.nv.reservedSmem.offset0,@object
	.size		.nv.reservedSmem.offset0,0x4
	.type		vprintf,@function
